//
// Generated by NVIDIA NVVM Compiler
//
// Compiler Build ID: CL-36424714
// Cuda compilation tools, release 13.0, V13.0.88
// Based on NVVM 20.0.0
//

.version 9.0
.target sm_100
.address_size 64

	// .globl	_Z15matrix_multiplyPdS_S_

.visible .entry _Z15matrix_multiplyPdS_S_(
	.param .u64 .ptr .align 1 _Z15matrix_multiplyPdS_S__param_0,
	.param .u64 .ptr .align 1 _Z15matrix_multiplyPdS_S__param_1,
	.param .u64 .ptr .align 1 _Z15matrix_multiplyPdS_S__param_2
)
{
	.reg .pred 	%p<5>;
	.reg .b32 	%r<18>;
	.reg .b64 	%rd<18>;
	.reg .b64 	%fd<52>;

	ld.param.u64 	%rd5, [_Z15matrix_multiplyPdS_S__param_0];
	ld.param.u64 	%rd6, [_Z15matrix_multiplyPdS_S__param_1];
	ld.param.u64 	%rd7, [_Z15matrix_multiplyPdS_S__param_2];
	mov.u32 	%r8, %ntid.x;
	mov.u32 	%r9, %ctaid.x;
	mov.u32 	%r10, %tid.x;
	mad.lo.s32 	%r1, %r8, %r9, %r10;
	mov.u32 	%r11, %ntid.y;
	mov.u32 	%r12, %ctaid.y;
	mov.u32 	%r13, %tid.y;
	mad.lo.s32 	%r2, %r11, %r12, %r13;
	setp.gt.u32 	%p1, %r2, 4095;
	setp.gt.s32 	%p2, %r1, 4095;
	or.pred  	%p3, %p1, %p2;
	@%p3 bra 	$L__BB0_4;
	shl.b32 	%r3, %r2, 12;
	mul.wide.u32 	%rd8, %r3, 8;
	cvta.to.global.u64 	%rd9, %rd5;
	add.s64 	%rd10, %rd8, %rd9;
	add.s64 	%rd17, %rd10, 64;
	cvta.to.global.u64 	%rd11, %rd6;
	add.s64 	%rd2, %rd11, 262144;
	mov.f64 	%fd51, 0d0000000000000000;
	mov.b32 	%r17, 0;
	mov.u32 	%r16, %r1;
$L__BB0_2:
	mul.wide.s32 	%rd12, %r16, 8;
	add.s64 	%rd13, %rd2, %rd12;
	ld.global.f64 	%fd4, [%rd17+-64];
	ld.global.f64 	%fd5, [%rd13+-262144];
	fma.rn.f64 	%fd6, %fd4, %fd5, %fd51;
	ld.global.f64 	%fd7, [%rd17+-56];
	ld.global.f64 	%fd8, [%rd13+-229376];
	fma.rn.f64 	%fd9, %fd7, %fd8, %fd6;
	ld.global.f64 	%fd10, [%rd17+-48];
	ld.global.f64 	%fd11, [%rd13+-196608];
	fma.rn.f64 	%fd12, %fd10, %fd11, %fd9;
	ld.global.f64 	%fd13, [%rd17+-40];
	ld.global.f64 	%fd14, [%rd13+-163840];
	fma.rn.f64 	%fd15, %fd13, %fd14, %fd12;
	ld.global.f64 	%fd16, [%rd17+-32];
	ld.global.f64 	%fd17, [%rd13+-131072];
	fma.rn.f64 	%fd18, %fd16, %fd17, %fd15;
	ld.global.f64 	%fd19, [%rd17+-24];
	ld.global.f64 	%fd20, [%rd13+-98304];
	fma.rn.f64 	%fd21, %fd19, %fd20, %fd18;
	ld.global.f64 	%fd22, [%rd17+-16];
	ld.global.f64 	%fd23, [%rd13+-65536];
	fma.rn.f64 	%fd24, %fd22, %fd23, %fd21;
	ld.global.f64 	%fd25, [%rd17+-8];
	ld.global.f64 	%fd26, [%rd13+-32768];
	fma.rn.f64 	%fd27, %fd25, %fd26, %fd24;
	ld.global.f64 	%fd28, [%rd17];
	ld.global.f64 	%fd29, [%rd13];
	fma.rn.f64 	%fd30, %fd28, %fd29, %fd27;
	ld.global.f64 	%fd31, [%rd17+8];
	ld.global.f64 	%fd32, [%rd13+32768];
	fma.rn.f64 	%fd33, %fd31, %fd32, %fd30;
	ld.global.f64 	%fd34, [%rd17+16];
	ld.global.f64 	%fd35, [%rd13+65536];
	fma.rn.f64 	%fd36, %fd34, %fd35, %fd33;
	ld.global.f64 	%fd37, [%rd17+24];
	ld.global.f64 	%fd38, [%rd13+98304];
	fma.rn.f64 	%fd39, %fd37, %fd38, %fd36;
	ld.global.f64 	%fd40, [%rd17+32];
	ld.global.f64 	%fd41, [%rd13+131072];
	fma.rn.f64 	%fd42, %fd40, %fd41, %fd39;
	ld.global.f64 	%fd43, [%rd17+40];
	ld.global.f64 	%fd44, [%rd13+163840];
	fma.rn.f64 	%fd45, %fd43, %fd44, %fd42;
	ld.global.f64 	%fd46, [%rd17+48];
	ld.global.f64 	%fd47, [%rd13+196608];
	fma.rn.f64 	%fd48, %fd46, %fd47, %fd45;
	ld.global.f64 	%fd49, [%rd17+56];
	ld.global.f64 	%fd50, [%rd13+229376];
	fma.rn.f64 	%fd51, %fd49, %fd50, %fd48;
	add.s32 	%r17, %r17, 16;
	add.s64 	%rd17, %rd17, 128;
	add.s32 	%r16, %r16, 65536;
	setp.ne.s32 	%p4, %r17, 4096;
	@%p4 bra 	$L__BB0_2;
	add.s32 	%r15, %r3, %r1;
	cvta.to.global.u64 	%rd14, %rd7;
	mul.wide.s32 	%rd15, %r15, 8;
	add.s64 	%rd16, %rd14, %rd15;
	st.global.f64 	[%rd16], %fd51;
$L__BB0_4:
	ret;

}


// ===== COMPILED SASS (sm_100) =====

	.target	sm_100

	.elftype	@"ET_EXEC"


//--------------------- .note.nv.tkinfo           --------------------------
	.section	.note.nv.tkinfo,"",@"SHT_NOTE"
	.sectionflags	@"SHF_NOTE_NV_TKINFO"
	.tkinfo
        /*0018*/ 	.word	0x00000002
        /*0030*/ 	.string	""
        /*0030*/ 	.string	"ptxas"
        /*0030*/ 	.string	"Cuda compilation tools, release 13.0, V13.0.88"
        /*0030*/ 	.string	"Build cuda_13.0.r13.0/compiler.36424714_0"
        /*0030*/ 	.string	"-arch sm_100 -m 64 "



//--------------------- .note.nv.cuinfo           --------------------------
	.section	.note.nv.cuinfo,"",@"SHT_NOTE"
	.sectionflags	@"SHF_NOTE_NV_CUINFO"
        /*0018*/ 	.short	0x0002
        /*001a*/ 	.short	0x0064
        /*001c*/ 	.short	0x0082
	.zero		2


//--------------------- .nv.info                  --------------------------
	.section	.nv.info,"",@"SHT_CUDA_INFO"
	.align	4


	//----- nvinfo : EIATTR_REGCOUNT
	.align		4
        /*0000*/ 	.byte	0x04, 0x2f
        /*0002*/ 	.short	(.L_1 - .L_0)
	.align		4
.L_0:
        /*0004*/ 	.word	index@(_Z15matrix_multiplyPdS_S_)
        /*0008*/ 	.word	0x0000001c


	//----- nvinfo : EIATTR_FRAME_SIZE
	.align		4
.L_1:
        /*000c*/ 	.byte	0x04, 0x11
        /*000e*/ 	.short	(.L_3 - .L_2)
	.align		4
.L_2:
        /*0010*/ 	.word	index@(_Z15matrix_multiplyPdS_S_)
        /*0014*/ 	.word	0x00000000


	//----- nvinfo : EIATTR_MIN_STACK_SIZE
	.align		4
.L_3:
        /*0018*/ 	.byte	0x04, 0x12
        /*001a*/ 	.short	(.L_5 - .L_4)
	.align		4
.L_4:
        /*001c*/ 	.word	index@(_Z15matrix_multiplyPdS_S_)
        /*0020*/ 	.word	0x00000000
.L_5:


//--------------------- .nv.compat                --------------------------
	.section	.nv.compat,"",@"SHT_CUDA_COMPAT_INFO"
	.align	4
        /*0000*/ 	.byte	0x02, 0x09, 0x00, 0x00, 0x02, 0x02, 0x01, 0x00, 0x02, 0x05, 0x05, 0x00, 0x03, 0x07, 0x01, 0x01
        /*0010*/ 	.byte	0x02, 0x03, 0x00, 0x00, 0x02, 0x06, 0x01, 0x00, 0x04, 0x0b, 0x08, 0x00, 0x01, 0x00, 0x00, 0x00
        /*0020*/ 	.byte	0x00, 0x00, 0x00, 0x00


//--------------------- .nv.info._Z15matrix_multiplyPdS_S_ --------------------------
	.section	.nv.info._Z15matrix_multiplyPdS_S_,"",@"SHT_CUDA_INFO"
	.sectionflags	@""
	.align	4


	//----- nvinfo : EIATTR_CUDA_API_VERSION
	.align		4
        /*0000*/ 	.byte	0x04, 0x37
        /*0002*/ 	.short	(.L_7 - .L_6)
.L_6:
        /*0004*/ 	.word	0x00000082


	//----- nvinfo : EIATTR_KPARAM_INFO
	.align		4
.L_7:
        /*0008*/ 	.byte	0x04, 0x17
        /*000a*/ 	.short	(.L_9 - .L_8)
.L_8:
        /*000c*/ 	.word	0x00000000
        /*0010*/ 	.short	0x0002
        /*0012*/ 	.short	0x0010
        /*0014*/ 	.byte	0x00, 0xf5, 0x21, 0x00


	//----- nvinfo : EIATTR_KPARAM_INFO
	.align		4
.L_9:
        /*0018*/ 	.byte	0x04, 0x17
        /*001a*/ 	.short	(.L_11 - .L_10)
.L_10:
        /*001c*/ 	.word	0x00000000
        /*0020*/ 	.short	0x0001
        /*0022*/ 	.short	0x0008
        /*0024*/ 	.byte	0x00, 0xf5, 0x21, 0x00


	//----- nvinfo : EIATTR_KPARAM_INFO
	.align		4
.L_11:
        /*0028*/ 	.byte	0x04, 0x17
        /*002a*/ 	.short	(.L_13 - .L_12)
.L_12:
        /*002c*/ 	.word	0x00000000
        /*0030*/ 	.short	0x0000
        /*0032*/ 	.short	0x0000
        /*0034*/ 	.byte	0x00, 0xf5, 0x21, 0x00


	//----- nvinfo : EIATTR_SPARSE_MMA_MASK
	.align		4
.L_13:
        /*0038*/ 	.byte	0x03, 0x50
        /*003a*/ 	.short	0x0000


	//----- nvinfo : EIATTR_MAXREG_COUNT
	.align		4
        /*003c*/ 	.byte	0x03, 0x1b
        /*003e*/ 	.short	0x00ff


	//----- nvinfo : EIATTR_MERCURY_ISA_VERSION
	.align		4
        /*0040*/ 	.byte	0x03, 0x5f
        /*0042*/ 	.short	0x0101


	//----- nvinfo : EIATTR_VRC_CTA_INIT_COUNT
	.align		4
        /*0044*/ 	.byte	0x02, 0x4a
	.zero		1
	.zero		1


	//----- nvinfo : EIATTR_EXIT_INSTR_OFFSETS
	.align		4
        /*0048*/ 	.byte	0x04, 0x1c
        /*004a*/ 	.short	(.L_15 - .L_14)


	//   ....[0]....
.L_14:
        /*004c*/ 	.word	0x000000b0


	//   ....[1]....
        /*0050*/ 	.word	0x00000570


	//----- nvinfo : EIATTR_CBANK_PARAM_SIZE
	.align		4
.L_15:
        /*0054*/ 	.byte	0x03, 0x19
        /*0056*/ 	.short	0x0018


	//----- nvinfo : EIATTR_PARAM_CBANK
	.align		4
        /*0058*/ 	.byte	0x04, 0x0a
        /*005a*/ 	.short	(.L_17 - .L_16)
	.align		4
.L_16:
        /*005c*/ 	.word	index@(.nv.constant0._Z15matrix_multiplyPdS_S_)
        /*0060*/ 	.short	0x0380
        /*0062*/ 	.short	0x0018


	//----- nvinfo : EIATTR_SW_WAR
	.align		4
.L_17:
        /*0064*/ 	.byte	0x04, 0x36
        /*0066*/ 	.short	(.L_19 - .L_18)
.L_18:
        /*0068*/ 	.word	0x00000008
.L_19:


//--------------------- .nv.callgraph             --------------------------
	.section	.nv.callgraph,"",@"SHT_CUDA_CALLGRAPH"
	.align	4
	.sectionentsize	8
	.align		4
        /*0000*/ 	.word	0x00000000
	.align		4
        /*0004*/ 	.word	0xffffffff
	.align		4
        /*0008*/ 	.word	0x00000000
	.align		4
        /*000c*/ 	.word	0xfffffffe
	.align		4
        /*0010*/ 	.word	0x00000000
	.align		4
        /*0014*/ 	.word	0xfffffffd
	.align		4
        /*0018*/ 	.word	0x00000000
	.align		4
        /*001c*/ 	.word	0xfffffffc


//--------------------- .text._Z15matrix_multiplyPdS_S_ --------------------------
	.section	.text._Z15matrix_multiplyPdS_S_,"ax",@progbits
	.align	128
        .global         _Z15matrix_multiplyPdS_S_
        .type           _Z15matrix_multiplyPdS_S_,@function
        .size           _Z15matrix_multiplyPdS_S_,(.L_x_2 - _Z15matrix_multiplyPdS_S_)
        .other          _Z15matrix_multiplyPdS_S_,@"STO_CUDA_ENTRY STV_DEFAULT"
_Z15matrix_multiplyPdS_S_:
.text._Z15matrix_multiplyPdS_S_:
[----:B------:R-:W-:Y:S01]  /*0000*/  LDC R1, c[0x0][0x37c] ;  /* 0x0000df00ff017b82 */ /* 0x000fe20000000800 */
[----:B------:R-:W0:Y:S01]  /*0010*/  S2R R0, SR_CTAID.X ;  /* 0x0000000000007919 */ /* 0x000e220000002500 */
[----:B------:R-:W0:Y:S01]  /*0020*/  LDCU UR4, c[0x0][0x360] ;  /* 0x00006c00ff0477ac */ /* 0x000e220008000800 */
[----:B------:R-:W0:Y:S01]  /*0030*/  S2R R3, SR_TID.X ;  /* 0x0000000000037919 */ /* 0x000e220000002100 */
[----:B------:R-:W1:Y:S01]  /*0040*/  LDCU UR5, c[0x0][0x364] ;  /* 0x00006c80ff0577ac */ /* 0x000e620008000800 */
[----:B------:R-:W1:Y:S01]  /*0050*/  S2R R19, SR_CTAID.Y ;  /* 0x0000000000137919 */ /* 0x000e620000002600 */
[----:B------:R-:W1:Y:S01]  /*0060*/  S2R R2, SR_TID.Y ;  /* 0x0000000000027919 */ /* 0x000e620000002200 */
[----:B0-----:R-:W-:-:S05]  /*0070*/  IMAD R0, R0, UR4, R3 ;  /* 0x0000000400007c24 */ /* 0x001fca000f8e0203 */
[----:B------:R-:W-:Y:S01]  /*0080*/  ISETP.GT.AND P0, PT, R0, 0xfff, PT ;  /* 0x00000fff0000780c */ /* 0x000fe20003f04270 */
[----:B-1----:R-:W-:-:S05]  /*0090*/  IMAD R19, R19, UR5, R2 ;  /* 0x0000000513137c24 */ /* 0x002fca000f8e0202 */
[----:B------:R-:W-:-:S13]  /*00a0*/  ISETP.GT.U32.OR P0, PT, R19, 0xfff, P0 ;  /* 0x00000fff1300780c */ /* 0x000fda0000704470 */
[----:B------:R-:W-:Y:S05]  /*00b0*/  @P0 EXIT ;  /* 0x000000000000094d */ /* 0x000fea0003800000 */
[----:B------:R-:W0:Y:S01]  /*00c0*/  LDC.64 R2, c[0x0][0x380] ;  /* 0x0000e000ff027b82 */ /* 0x000e220000000a00 */
[----:B------:R-:W1:Y:S01]  /*00d0*/  LDCU.64 UR6, c[0x0][0x388] ;  /* 0x00007100ff0677ac */ /* 0x000e620008000a00 */
[----:B------:R-:W-:Y:S01]  /*00e0*/  IMAD.SHL.U32 R19, R19, 0x1000, RZ ;  /* 0x0000100013137824 */ /* 0x000fe200078e00ff */
[----:B------:R-:W-:Y:S02]  /*00f0*/  MOV R18, R0 ;  /* 0x0000000000127202 */ /* 0x000fe40000000f00 */
[----:B------:R-:W-:Y:S01]  /*0100*/  CS2R R8, SRZ ;  /* 0x0000000000087805 */ /* 0x000fe2000001ff00 */
[----:B------:R-:W2:Y:S01]  /*0110*/  LDCU.64 UR8, c[0x0][0x358] ;  /* 0x00006b00ff0877ac */ /* 0x000ea20008000a00 */
[----:B------:R-:W-:Y:S01]  /*0120*/  UMOV UR4, URZ ;  /* 0x000000ff00047c82 */ /* 0x000fe20008000000 */
[----:B-1----:R-:W-:-:S04]  /*0130*/  UIADD3 UR5, UP0, UPT, UR6, 0x40000, URZ ;  /* 0x0004000006057890 */ /* 0x002fc8000ff1e0ff */
[----:B------:R-:W-:Y:S01]  /*0140*/  UIADD3.X UR6, UPT, UPT, URZ, UR7, URZ, UP0, !UPT ;  /* 0x00000007ff067290 */ /* 0x000fe200087fe4ff */
[----:B0-----:R-:W-:-:S03]  /*0150*/  IMAD.WIDE.U32 R2, R19, 0x8, R2 ;  /* 0x0000000813027825 */ /* 0x001fc600078e0002 */
[----:B------:R-:W-:-:S05]  /*0160*/  IADD3 R10, P0, PT, R2, 0x40, RZ ;  /* 0x00000040020a7810 */ /* 0x000fca0007f1e0ff */
[----:B--2---:R-:W-:-:S08]  /*0170*/  IMAD.X R11, RZ, RZ, R3, P0 ;  /* 0x000000ffff0b7224 */ /* 0x004fd000000e0603 */
.L_x_0:
[----:B------:R-:W-:Y:S01]  /*0180*/  MOV R7, UR6 ;  /* 0x0000000600077c02 */ /* 0x000fe20008000f00 */
[----:B------:R-:W-:Y:S01]  /*0190*/  IMAD.U32 R6, RZ, RZ, UR5 ;  /* 0x00000005ff067e24 */ /* 0x000fe2000f8e00ff */
[----:B------:R-:W-:Y:S01]  /*01a0*/  MOV R5, R11 ;  /* 0x0000000b00057202 */ /* 0x000fe20000000f00 */
[----:B------:R-:W-:Y:S02]  /*01b0*/  IMAD.MOV.U32 R4, RZ, RZ, R10 ;  /* 0x000000ffff047224 */ /* 0x000fe400078e000a */
[----:B------:R-:W-:-:S03]  /*01c0*/  IMAD.WIDE R6, R18, 0x8, R6 ;  /* 0x0000000812067825 */ /* 0x000fc600078e0206 */
[----:B------:R-:W2:Y:S04]  /*01d0*/  LDG.E.64 R10, desc[UR8][R4.64+-0x40] ;  /* 0xffffc008040a7981 */ /* 0x000ea8000c1e1b00 */
[----:B------:R-:W2:Y:S04]  /*01e0*/  LDG.E.64 R24, desc[UR8][R6.64+-0x40000] ;  /* 0xfc00000806187981 */ /* 0x000ea8000c1e1b00 */
[----:B------:R-:W3:Y:S04]  /*01f0*/  LDG.E.64 R2, desc[UR8][R4.64+-0x38] ;  /* 0xffffc80804027981 */ /* 0x000ee8000c1e1b00 */
[----:B------:R-:W3:Y:S04]  /*0200*/  LDG.E.64 R12, desc[UR8][R6.64+-0x38000] ;  /* 0xfc800008060c7981 */ /* 0x000ee8000c1e1b00 */
[----:B------:R-:W4:Y:S04]  /*0210*/  LDG.E.64 R20, desc[UR8][R4.64+-0x30] ;  /* 0xffffd00804147981 */ /* 0x000f28000c1e1b00 */
[----:B------:R-:W4:Y:S04]  /*0220*/  LDG.E.64 R22, desc[UR8][R6.64+-0x30000] ;  /* 0xfd00000806167981 */ /* 0x000f28000c1e1b00 */
[----:B------:R-:W5:Y:S04]  /*0230*/  LDG.E.64 R14, desc[UR8][R4.64+-0x28] ;  /* 0xffffd808040e7981 */ /* 0x000f68000c1e1b00 */
[----:B------:R-:W5:Y:S01]  /*0240*/  LDG.E.64 R16, desc[UR8][R6.64+-0x28000] ;  /* 0xfd80000806107981 */ /* 0x000f62000c1e1b00 */
[----:B--2---:R-:W-:-:S03]  /*0250*/  DFMA R24, R10, R24, R8 ;  /* 0x000000180a18722b */ /* 0x004fc60000000008 */
[----:B------:R-:W2:Y:S04]  /*0260*/  LDG.E.64 R8, desc[UR8][R4.64+-0x20] ;  /* 0xffffe00804087981 */ /* 0x000ea8000c1e1b00 */
[----:B------:R-:W2:Y:S01]  /*0270*/  LDG.E.64 R10, desc[UR8][R6.64+-0x20000] ;  /* 0xfe000008060a7981 */ /* 0x000ea2000c1e1b00 */
[----:B---3--:R-:W-:-:S03]  /*0280*/  DFMA R24, R2, R12, R24 ;  /* 0x0000000c0218722b */ /* 0x008fc60000000018 */
[----:B------:R-:W3:Y:S04]  /*0290*/  LDG.E.64 R2, desc[UR8][R4.64+-0x18] ;  /* 0xffffe80804027981 */ /* 0x000ee8000c1e1b00 */
[----:B------:R-:W3:Y:S01]  /*02a0*/  LDG.E.64 R12, desc[UR8][R6.64+-0x18000] ;  /* 0xfe800008060c7981 */ /* 0x000ee2000c1e1b00 */
[----:B----4-:R-:W-:-:S03]  /*02b0*/  DFMA R24, R20, R22, R24 ;  /* 0x000000161418722b */ /* 0x010fc60000000018 */
[----:B------:R-:W4:Y:S04]  /*02c0*/  LDG.E.64 R20, desc[UR8][R4.64+-0x10] ;  /* 0xfffff00804147981 */ /* 0x000f28000c1e1b00 */
[----:B------:R-:W4:Y:S01]  /*02d0*/  LDG.E.64 R22, desc[UR8][R6.64+-0x10000] ;  /* 0xff00000806167981 */ /* 0x000f22000c1e1b00 */
[----:B-----5:R-:W-:-:S03]  /*02e0*/  DFMA R24, R14, R16, R24 ;  /* 0x000000100e18722b */ /* 0x020fc60000000018 */
        /* <DEDUP_REMOVED lines=26> */
[----:B------:R-:W-:Y:S01]  /*0490*/  UIADD3 UR4, UPT, UPT, UR4, 0x10, URZ ;  /* 0x0000001004047890 */ /* 0x000fe2000fffe0ff */
[----:B------:R-:W-:-:S03]  /*04a0*/  IADD3 R18, PT, PT, R18, 0x10000, RZ ;  /* 0x0001000012127810 */ /* 0x000fc60007ffe0ff */
[----:B------:R-:W-:Y:S01]  /*04b0*/  UISETP.NE.AND UP0, UPT, UR4, 0x1000, UPT ;  /* 0x000010000400788c */ /* 0x000fe2000bf05270 */
[----:B--2---:R-:W-:Y:S01]  /*04c0*/  DFMA R8, R10, R8, R24 ;  /* 0x000000080a08722b */ /* 0x004fe20000000018 */
[----:B------:R-:W-:-:S05]  /*04d0*/  IADD3 R10, P0, PT, R4, 0x80, RZ ;  /* 0x00000080040a7810 */ /* 0x000fca0007f1e0ff */
[----:B------:R-:W-:Y:S02]  /*04e0*/  IMAD.X R11, RZ, RZ, R5, P0 ;  /* 0x000000ffff0b7224 */ /* 0x000fe400000e0605 */
[----:B---3--:R-:W-:-:S08]  /*04f0*/  DFMA R2, R2, R12, R8 ;  /* 0x0000000c0202722b */ /* 0x008fd00000000008 */
[----:B----4-:R-:W-:-:S08]  /*0500*/  DFMA R2, R20, R22, R2 ;  /* 0x000000161402722b */ /* 0x010fd00000000002 */
[----:B-----5:R-:W-:Y:S01]  /*0510*/  DFMA R8, R14, R16, R2 ;  /* 0x000000100e08722b */ /* 0x020fe20000000002 */
[----:B------:R-:W-:Y:S10]  /*0520*/  BRA.U UP0, `(.L_x_0) ;  /* 0xfffffffd00147547 */ /* 0x000ff4000b83ffff */
[----:B------:R-:W0:Y:S01]  /*0530*/  LDC.64 R2, c[0x0][0x390] ;  /* 0x0000e400ff027b82 */ /* 0x000e220000000a00 */
[----:B------:R-:W-:-:S05]  /*0540*/  IADD3 R19, PT, PT, R0, R19, RZ ;  /* 0x0000001300137210 */ /* 0x000fca0007ffe0ff */
[----:B0-----:R-:W-:-:S05]  /*0550*/  IMAD.WIDE R2, R19, 0x8, R2 ;  /* 0x0000000813027825 */ /* 0x001fca00078e0202 */
[----:B------:R-:W-:Y:S01]  /*0560*/  STG.E.64 desc[UR8][R2.64], R8 ;  /* 0x0000000802007986 */ /* 0x000fe2000c101b08 */
[----:B------:R-:W-:Y:S05]  /*0570*/  EXIT ;  /* 0x000000000000794d */ /* 0x000fea0003800000 */
.L_x_1:
[----:B------:R-:W-:-:S00]  /*0580*/  BRA `(.L_x_1) ;  /* 0xfffffffc00fc7947 */ /* 0x000fc0000383ffff */
[----:B------:R-:W-:-:S00]  /*0590*/  NOP ;  /* 0x0000000000007918 */ /* 0x000fc00000000000 */
        /* <DEDUP_REMOVED lines=14> */
.L_x_2:


//--------------------- .nv.shared.reserved.0     --------------------------
	.section	.nv.shared.reserved.0,"aw",@nobits
	.weak		__nv_reservedSMEM_offset_0_alias
	.size		__nv_reservedSMEM_offset_0_alias, 0, 64
	.other		__nv_reservedSMEM_offset_0_alias,@"STO_CUDA_RESERVED_SHARED STV_DEFAULT"
__nv_reservedSMEM_offset_0_alias:
	.zero		0
	.zero		64


//--------------------- .nv.constant0._Z15matrix_multiplyPdS_S_ --------------------------
	.section	.nv.constant0._Z15matrix_multiplyPdS_S_,"a",@progbits
	.sectionflags	@""
	.align	4
.nv.constant0._Z15matrix_multiplyPdS_S_:
	.zero		920


//--------------------- SYMBOLS --------------------------

	.type		.nv.reservedSmem.offset0,@object
	.size		.nv.reservedSmem.offset0,0x4
